.version 6.5
.target sm_30
.address_size 64

.weak .func noreturn(.param .b64 noreturn_0)
.noreturn 
{
}

// ===== COMPILED SASS (sm_100) =====

	.target	sm_100

	.elftype	@"ET_EXEC"


//--------------------- .note.nv.tkinfo           --------------------------
	.section	.note.nv.tkinfo,"",@"SHT_NOTE"
	.sectionflags	@"SHF_NOTE_NV_TKINFO"
	.tkinfo
        /*0018*/ 	.word	0x00000002
        /*0030*/ 	.string	""
        /*0030*/ 	.string	"ptxas"
        /*0030*/ 	.string	"Cuda compilation tools, release 13.0, V13.0.88"
        /*0030*/ 	.string	"Build cuda_13.0.r13.0/compiler.36424714_0"
        /*0030*/ 	.string	"-arch sm_100 "



//--------------------- .note.nv.cuinfo           --------------------------
	.section	.note.nv.cuinfo,"",@"SHT_NOTE"
	.sectionflags	@"SHF_NOTE_NV_CUINFO"
        /*0018*/ 	.short	0x0002
        /*001a*/ 	.short	0x001e
        /*001c*/ 	.short	0x0082
	.zero		2


//--------------------- .nv.info                  --------------------------
	.section	.nv.info,"",@"SHT_CUDA_INFO"
	.align	4


	//----- nvinfo : EIATTR_MERCURY_ISA_VERSION
	.align		4
        /*0000*/ 	.byte	0x03, 0x5f
        /*0002*/ 	.short	0x0101


//--------------------- .nv.compat                --------------------------
	.section	.nv.compat,"",@"SHT_CUDA_COMPAT_INFO"
	.align	4
        /*0000*/ 	.byte	0x02, 0x09, 0x00, 0x00, 0x02, 0x02, 0x01, 0x00, 0x02, 0x05, 0x05, 0x00, 0x03, 0x07, 0x01, 0x01
        /*0010*/ 	.byte	0x02, 0x03, 0x00, 0x00, 0x02, 0x06, 0x01, 0x00, 0x04, 0x0b, 0x08, 0x00, 0x00, 0x00, 0x00, 0x00
        /*0020*/ 	.byte	0x00, 0x00, 0x00, 0x00


//--------------------- .nv.callgraph             --------------------------
	.section	.nv.callgraph,"",@"SHT_CUDA_CALLGRAPH"
	.align	4
	.sectionentsize	8
	.align		4
        /*0000*/ 	.word	0x00000000
	.align		4
        /*0004*/ 	.word	0xffffffff
	.align		4
        /*0008*/ 	.word	0x00000000
	.align		4
        /*000c*/ 	.word	0xfffffffe
	.align		4
        /*0010*/ 	.word	0x00000000
	.align		4
        /*0014*/ 	.word	0xfffffffd
	.align		4
        /*0018*/ 	.word	0x00000000
	.align		4
        /*001c*/ 	.word	0xfffffffc


//--------------------- .nv.shared.reserved.0     --------------------------
	.section	.nv.shared.reserved.0,"aw",@nobits
	.weak		__nv_reservedSMEM_offset_0_alias
	.size		__nv_reservedSMEM_offset_0_alias, 0, 64
	.other		__nv_reservedSMEM_offset_0_alias,@"STO_CUDA_RESERVED_SHARED STV_DEFAULT"
__nv_reservedSMEM_offset_0_alias:
	.zero		0
	.zero		64


//--------------------- SYMBOLS --------------------------

	.type		.nv.reservedSmem.offset0,@object
	.size		.nv.reservedSmem.offset0,0x4
